	.headerflags	@"EF_CUDA_TEXMODE_UNIFIED EF_CUDA_64BIT_ADDRESS EF_CUDA_ACCELERATORS EF_CUDA_SM90 EF_CUDA_VIRTUAL_SM(EF_CUDA_SM90)"
	.elftype	@"ET_EXEC"


//--------------------- .nv.info                  --------------------------
	.section	.nv.info,"",@"SHT_CUDA_INFO"
	.align	4


	//----- nvinfo : EIATTR_REGCOUNT
	.align		4
        /*0000*/ 	.byte	0x04, 0x2f
        /*0002*/ 	.short	(.L_3 - .L_2)
	.align		4
.L_2:
        /*0004*/ 	.word	index@(triton_poi_fused__native_batch_norm_legit_no_training_convolution_leaky_relu_0)
        /*0008*/ 	.word	0x0000001b


	//----- nvinfo : EIATTR_MIN_STACK_SIZE
	.align		4
.L_3:
        /*000c*/ 	.byte	0x04, 0x12
        /*000e*/ 	.short	(.L_5 - .L_4)
	.align		4
.L_4:
        /*0010*/ 	.word	index@(triton_poi_fused__native_batch_norm_legit_no_training_convolution_leaky_relu_0)
        /*0014*/ 	.word	0x00000000


	//----- nvinfo : EIATTR_FRAME_SIZE
	.align		4
.L_5:
        /*0018*/ 	.byte	0x04, 0x11
        /*001a*/ 	.short	(.L_7 - .L_6)
	.align		4
.L_6:
        /*001c*/ 	.word	index@(triton_poi_fused__native_batch_norm_legit_no_training_convolution_leaky_relu_0)
        /*0020*/ 	.word	0x00000000


	//----- nvinfo : EIATTR_MIN_STACK_SIZE
	.align		4
.L_7:
        /*0024*/ 	.byte	0x04, 0x12
        /*0026*/ 	.short	(.L_9 - .L_8)
	.align		4
.L_8:
        /*0028*/ 	.word	index@(triton_poi_fused__native_batch_norm_legit_no_training_convolution_leaky_relu_0)
        /*002c*/ 	.word	0x00000000
.L_9:


//--------------------- .nv.info.triton_poi_fused__native_batch_norm_legit_no_training_convolution_leaky_relu_0 --------------------------
	.section	.nv.info.triton_poi_fused__native_batch_norm_legit_no_training_convolution_leaky_relu_0,"",@"SHT_CUDA_INFO"
	.sectionflags	@""
	.align	4


	//----- nvinfo : EIATTR_CUDA_API_VERSION
	.align		4
        /*0000*/ 	.byte	0x04, 0x37
        /*0002*/ 	.short	(.L_11 - .L_10)
.L_10:
        /*0004*/ 	.word	0x0000007c


	//----- nvinfo : EIATTR_KPARAM_INFO
	.align		4
.L_11:
        /*0008*/ 	.byte	0x04, 0x17
        /*000a*/ 	.short	(.L_13 - .L_12)
.L_12:
        /*000c*/ 	.word	0x00000000
        /*0010*/ 	.short	0x0007
        /*0012*/ 	.short	0x0038
        /*0014*/ 	.byte	0x00, 0xf0, 0x11, 0x00


	//----- nvinfo : EIATTR_KPARAM_INFO
	.align		4
.L_13:
        /*0018*/ 	.byte	0x04, 0x17
        /*001a*/ 	.short	(.L_15 - .L_14)
.L_14:
        /*001c*/ 	.word	0x00000000
        /*0020*/ 	.short	0x0006
        /*0022*/ 	.short	0x0030
        /*0024*/ 	.byte	0x00, 0xf4, 0x21, 0x00


	//----- nvinfo : EIATTR_KPARAM_INFO
	.align		4
.L_15:
        /*0028*/ 	.byte	0x04, 0x17
        /*002a*/ 	.short	(.L_17 - .L_16)
.L_16:
        /*002c*/ 	.word	0x00000000
        /*0030*/ 	.short	0x0005
        /*0032*/ 	.short	0x0028
        /*0034*/ 	.byte	0x00, 0xf4, 0x21, 0x00


	//----- nvinfo : EIATTR_KPARAM_INFO
	.align		4
.L_17:
        /*0038*/ 	.byte	0x04, 0x17
        /*003a*/ 	.short	(.L_19 - .L_18)
.L_18:
        /*003c*/ 	.word	0x00000000
        /*0040*/ 	.short	0x0004
        /*0042*/ 	.short	0x0020
        /*0044*/ 	.byte	0x00, 0xf4, 0x21, 0x00


	//----- nvinfo : EIATTR_KPARAM_INFO
	.align		4
.L_19:
        /*0048*/ 	.byte	0x04, 0x17
        /*004a*/ 	.short	(.L_21 - .L_20)
.L_20:
        /*004c*/ 	.word	0x00000000
        /*0050*/ 	.short	0x0003
        /*0052*/ 	.short	0x0018
        /*0054*/ 	.byte	0x00, 0xf4, 0x21, 0x00


	//----- nvinfo : EIATTR_KPARAM_INFO
	.align		4
.L_21:
        /*0058*/ 	.byte	0x04, 0x17
        /*005a*/ 	.short	(.L_23 - .L_22)
.L_22:
        /*005c*/ 	.word	0x00000000
        /*0060*/ 	.short	0x0002
        /*0062*/ 	.short	0x0010
        /*0064*/ 	.byte	0x00, 0xf4, 0x21, 0x00


	//----- nvinfo : EIATTR_KPARAM_INFO
	.align		4
.L_23:
        /*0068*/ 	.byte	0x04, 0x17
        /*006a*/ 	.short	(.L_25 - .L_24)
.L_24:
        /*006c*/ 	.word	0x00000000
        /*0070*/ 	.short	0x0001
        /*0072*/ 	.short	0x0008
        /*0074*/ 	.byte	0x00, 0xf4, 0x21, 0x00


	//----- nvinfo : EIATTR_KPARAM_INFO
	.align		4
.L_25:
        /*0078*/ 	.byte	0x04, 0x17
        /*007a*/ 	.short	(.L_27 - .L_26)
.L_26:
        /*007c*/ 	.word	0x00000000
        /*0080*/ 	.short	0x0000
        /*0082*/ 	.short	0x0000
        /*0084*/ 	.byte	0x00, 0xf4, 0x21, 0x00


	//----- nvinfo : EIATTR_SPARSE_MMA_MASK
	.align		4
.L_27:
        /*0088*/ 	.byte	0x03, 0x50
        /*008a*/ 	.short	0x0000


	//----- nvinfo : EIATTR_MAXREG_COUNT
	.align		4
        /*008c*/ 	.byte	0x03, 0x1b
        /*008e*/ 	.short	0x00ff


	//----- nvinfo : EIATTR_EXIT_INSTR_OFFSETS
	.align		4
        /*0090*/ 	.byte	0x04, 0x1c
        /*0092*/ 	.short	(.L_29 - .L_28)


	//   ....[0]....
.L_28:
        /*0094*/ 	.word	0x00000520


	//   ....[1]....
        /*0098*/ 	.word	0x00000540


	//----- nvinfo : EIATTR_REQNTID
	.align		4
.L_29:
        /*009c*/ 	.byte	0x04, 0x10
        /*009e*/ 	.short	(.L_31 - .L_30)
.L_30:
        /*00a0*/ 	.word	0x00000020
        /*00a4*/ 	.word	0x00000001
        /*00a8*/ 	.word	0x00000001


	//----- nvinfo : EIATTR_CBANK_PARAM_SIZE
	.align		4
.L_31:
        /*00ac*/ 	.byte	0x03, 0x19
        /*00ae*/ 	.short	0x003c


	//----- nvinfo : EIATTR_PARAM_CBANK
	.align		4
        /*00b0*/ 	.byte	0x04, 0x0a
        /*00b2*/ 	.short	(.L_33 - .L_32)
	.align		4
.L_32:
        /*00b4*/ 	.word	index@(.nv.constant0.triton_poi_fused__native_batch_norm_legit_no_training_convolution_leaky_relu_0)
        /*00b8*/ 	.short	0x0210
        /*00ba*/ 	.short	0x003c


	//----- nvinfo : EIATTR_SW_WAR
	.align		4
.L_33:
        /*00bc*/ 	.byte	0x04, 0x36
        /*00be*/ 	.short	(.L_35 - .L_34)
.L_34:
        /*00c0*/ 	.word	0x00000008
.L_35:


//--------------------- .nv.callgraph             --------------------------
	.section	.nv.callgraph,"",@"SHT_CUDA_CALLGRAPH"
	.align	4
	.sectionentsize	8
	.align		4
        /*0000*/ 	.word	0x00000000
	.align		4
        /*0004*/ 	.word	0xffffffff
	.align		4
        /*0008*/ 	.word	0x00000000
	.align		4
        /*000c*/ 	.word	0xfffffffe
	.align		4
        /*0010*/ 	.word	0x00000000
	.align		4
        /*0014*/ 	.word	0xfffffffd
	.align		4
        /*0018*/ 	.word	0x00000000
	.align		4
        /*001c*/ 	.word	0xfffffffc


//--------------------- .nv.constant4             --------------------------
	.section	.nv.constant4,"a",@progbits
	.align	8
	.align		8
.nv.constant4:
        /*0000*/ 	.dword	_$_str
	.align		8
        /*0008*/ 	.dword	_$_str_$_2


//--------------------- .text.triton_poi_fused__native_batch_norm_legit_no_training_convolution_leaky_relu_0 --------------------------
	.section	.text.triton_poi_fused__native_batch_norm_legit_no_training_convolution_leaky_relu_0,"ax",@progbits
	.align	128
        .global         triton_poi_fused__native_batch_norm_legit_no_training_convolution_leaky_relu_0
        .type           triton_poi_fused__native_batch_norm_legit_no_training_convolution_leaky_relu_0,@function
        .size           triton_poi_fused__native_batch_norm_legit_no_training_convolution_leaky_relu_0,(.L_x_1 - triton_poi_fused__native_batch_norm_legit_no_training_convolution_leaky_relu_0)
        .other          triton_poi_fused__native_batch_norm_legit_no_training_convolution_leaky_relu_0,@"STO_CUDA_ENTRY STV_DEFAULT"
triton_poi_fused__native_batch_norm_legit_no_training_convolution_leaky_relu_0:
.text.triton_poi_fused__native_batch_norm_legit_no_training_convolution_leaky_relu_0:
[----:B------:R-:W0:Y:S01]  /*0000*/  LDC R1, c[0x0][0x28] ;  /* 0x00000a00ff017b82 */ /* 0x000e220000000800 */
[----:B------:R-:W1:Y:S07]  /*0010*/  S2R R0, SR_TID.X ;  /* 0x0000000000007919 */ /* 0x000e6e0000002100 */
[----:B------:R-:W2:Y:S01]  /*0020*/  LDC.64 R6, c[0x0][0x230] ;  /* 0x00008c00ff067b82 */ /* 0x000ea20000000a00 */
[----:B------:R-:W-:Y:S01]  /*0030*/  HFMA2.MMA R22, -RZ, RZ, 0, 0 ;  /* 0x00000000ff167435 */ /* 0x000fe200000001ff */
[----:B------:R-:W-:Y:S01]  /*0040*/  CS2R R20, SRZ ;  /* 0x0000000000147805 */ /* 0x000fe2000001ff00 */
[----:B------:R-:W3:Y:S01]  /*0050*/  S2R R5, SR_CTAID.X ;  /* 0x0000000000057919 */ /* 0x000ee20000002500 */
[----:B------:R-:W-:-:S04]  /*0060*/  ULDC.64 UR4, c[0x0][0x208] ;  /* 0x0000820000047ab9 */ /* 0x000fc80000000a00 */
[----:B------:R-:W4:Y:S08]  /*0070*/  LDC.64 R8, c[0x0][0x220] ;  /* 0x00008800ff087b82 */ /* 0x000f300000000a00 */
[----:B------:R-:W5:Y:S08]  /*0080*/  LDC.64 R10, c[0x0][0x228] ;  /* 0x00008a00ff0a7b82 */ /* 0x000f700000000a00 */
[----:B------:R-:W4:Y:S01]  /*0090*/  LDC.64 R12, c[0x0][0x238] ;  /* 0x00008e00ff0c7b82 */ /* 0x000f220000000a00 */
[----:B-1----:R-:W-:-:S07]  /*00a0*/  SHF.L.U32 R0, R0, 0x1, RZ ;  /* 0x0000000100007819 */ /* 0x002fce00000006ff */
[----:B------:R-:W1:Y:S01]  /*00b0*/  LDC.64 R14, c[0x0][0x240] ;  /* 0x00009000ff0e7b82 */ /* 0x000e620000000a00 */
[----:B---3--:R-:W-:Y:S02]  /*00c0*/  SHF.R.S32.HI R3, RZ, 0x19, R5 ;  /* 0x00000019ff037819 */ /* 0x008fe40000011405 */
[----:B------:R-:W-:Y:S02]  /*00d0*/  LOP3.LUT R0, R0, 0x3e, RZ, 0xc0, !PT ;  /* 0x0000003e00007812 */ /* 0x000fe400078ec0ff */
[----:B------:R-:W-:Y:S02]  /*00e0*/  SGXT R3, R3, 0x1 ;  /* 0x000000010303781a */ /* 0x000fe40000000200 */
[----:B------:R-:W-:-:S04]  /*00f0*/  LEA R0, R5, R0, 0x6 ;  /* 0x0000000005007211 */ /* 0x000fc800078e30ff */
[----:B------:R-:W-:Y:S02]  /*0100*/  LEA.HI R3, R3, R0, RZ, 0x2 ;  /* 0x0000000003037211 */ /* 0x000fe400078f10ff */
[----:B------:R-:W-:Y:S02]  /*0110*/  ISETP.GE.AND P0, PT, R0, 0x40, PT ;  /* 0x000000400000780c */ /* 0x000fe40003f06270 */
[----:B------:R-:W-:-:S04]  /*0120*/  SHF.R.S32.HI R3, RZ, 0x2, R3 ;  /* 0x00000002ff037819 */ /* 0x000fc80000011403 */
[----:B------:R-:W-:-:S04]  /*0130*/  LEA.HI R2, R3, R3, RZ, 0x2 ;  /* 0x0000000303027211 */ /* 0x000fc800078f10ff */
[----:B------:R-:W-:-:S04]  /*0140*/  LOP3.LUT R2, R2, 0xfffffffc, RZ, 0xc0, !PT ;  /* 0xfffffffc02027812 */ /* 0x000fc800078ec0ff */
[----:B------:R-:W-:Y:S02]  /*0150*/  IADD3 R17, R3, -R2, RZ ;  /* 0x8000000203117210 */ /* 0x000fe40007ffe0ff */
[----:B------:R-:W3:Y:S03]  /*0160*/  LDC.64 R2, c[0x0][0x210] ;  /* 0x00008400ff027b82 */ /* 0x000ee60000000a00 */
[----:B--2---:R-:W-:-:S05]  /*0170*/  IMAD.WIDE R6, R17, 0x4, R6 ;  /* 0x0000000411067825 */ /* 0x004fca00078e0206 */
[----:B------:R-:W2:Y:S04]  /*0180*/  @!P0 LDG.E.EL R20, desc[UR4][R6.64] ;  /* 0x0000000406148981 */ /* 0x000ea8000c2e1900 */
[----:B------:R4:W2:Y:S01]  /*0190*/  @!P0 LDG.E.EL R22, desc[UR4][R6.64] ;  /* 0x0000000406168981 */ /* 0x0008a2000c2e1900 */
[----:B------:R-:W-:Y:S02]  /*01a0*/  CS2R R18, SRZ ;  /* 0x0000000000127805 */ /* 0x000fe4000001ff00 */
[----:B------:R-:W-:Y:S02]  /*01b0*/  MOV R16, RZ ;  /* 0x000000ff00107202 */ /* 0x000fe40000000f00 */
[----:B------:R-:W-:Y:S01]  /*01c0*/  CS2R R4, SRZ ;  /* 0x0000000000047805 */ /* 0x000fe2000001ff00 */
[----:B----4-:R-:W-:-:S04]  /*01d0*/  IMAD.WIDE R6, R17, 0x4, R8 ;  /* 0x0000000411067825 */ /* 0x010fc800078e0208 */
[----:B---3--:R-:W-:Y:S01]  /*01e0*/  IMAD.WIDE R2, R0, 0x4, R2 ;  /* 0x0000000400027825 */ /* 0x008fe200078e0202 */
[----:B------:R-:W3:Y:S03]  /*01f0*/  @!P0 LDG.E.EL R16, desc[UR4][R6.64] ;  /* 0x0000000406108981 */ /* 0x000ee6000c2e1900 */
[C---:B-----5:R-:W-:Y:S01]  /*0200*/  IMAD.WIDE R8, R17.reuse, 0x4, R10 ;  /* 0x0000000411087825 */ /* 0x060fe200078e020a */
[----:B------:R-:W3:Y:S03]  /*0210*/  @!P0 LDG.E.64 R4, desc[UR4][R2.64] ;  /* 0x0000000402048981 */ /* 0x000ee6000c1e1b00 */
[C---:B0-----:R-:W-:Y:S01]  /*0220*/  IMAD.WIDE R10, R17.reuse, 0x4, R12 ;  /* 0x00000004110a7825 */ /* 0x041fe200078e020c */
[----:B------:R-:W4:Y:S03]  /*0230*/  @!P0 LDG.E.EL R19, desc[UR4][R6.64] ;  /* 0x0000000406138981 */ /* 0x000f26000c2e1900 */
[----:B-1----:R-:W-:Y:S01]  /*0240*/  IMAD.WIDE R12, R17, 0x4, R14 ;  /* 0x00000004110c7825 */ /* 0x002fe200078e020e */
[----:B------:R-:W-:Y:S01]  /*0250*/  HFMA2.MMA R17, -RZ, RZ, 0, 0 ;  /* 0x00000000ff117435 */ /* 0x000fe200000001ff */
[----:B------:R-:W5:Y:S01]  /*0260*/  @!P0 LDG.E.EL R21, desc[UR4][R8.64] ;  /* 0x0000000408158981 */ /* 0x000f62000c2e1900 */
[----:B------:R-:W-:-:S02]  /*0270*/  CS2R R14, SRZ ;  /* 0x00000000000e7805 */ /* 0x000fc4000001ff00 */
[----:B------:R-:W-:Y:S01]  /*0280*/  MOV R24, RZ ;  /* 0x000000ff00187202 */ /* 0x000fe20000000f00 */
[----:B------:R-:W4:Y:S04]  /*0290*/  @!P0 LDG.E.EL R18, desc[UR4][R8.64] ;  /* 0x0000000408128981 */ /* 0x000f28000c2e1900 */
[----:B------:R-:W5:Y:S04]  /*02a0*/  @!P0 LDG.E.EL R14, desc[UR4][R10.64] ;  /* 0x000000040a0e8981 */ /* 0x000f68000c2e1900 */
[----:B------:R0:W5:Y:S04]  /*02b0*/  @!P0 LDG.E.EL R15, desc[UR4][R10.64] ;  /* 0x000000040a0f8981 */ /* 0x000168000c2e1900 */
[----:B------:R-:W5:Y:S04]  /*02c0*/  @!P0 LDG.E.EL R17, desc[UR4][R12.64] ;  /* 0x000000040c118981 */ /* 0x000f68000c2e1900 */
[----:B------:R3:W5:Y:S01]  /*02d0*/  @!P0 LDG.E.EL R24, desc[UR4][R12.64] ;  /* 0x000000040c188981 */ /* 0x000762000c2e1900 */
[----:B0-----:R-:W-:Y:S01]  /*02e0*/  HFMA2.MMA R10, -RZ, RZ, 1.625, 0 ;  /* 0x3e800000ff0a7435 */ /* 0x001fe200000001ff */
[----:B--2---:R-:W-:Y:S01]  /*02f0*/  FADD R20, R20, 9.9999997473787516356e-06 ;  /* 0x3727c5ac14147421 */ /* 0x004fe20000000000 */
[----:B------:R-:W-:-:S03]  /*0300*/  FADD R22, R22, 9.9999997473787516356e-06 ;  /* 0x3727c5ac16167421 */ /* 0x000fc60000000000 */
[----:B------:R-:W0:Y:S08]  /*0310*/  MUFU.SQRT R6, R20 ;  /* 0x0000001400067308 */ /* 0x000e300000002000 */
[----:B------:R-:W1:Y:S01]  /*0320*/  MUFU.SQRT R7, R22 ;  /* 0x0000001600077308 */ /* 0x000e620000002000 */
[C---:B0-----:R-:W-:Y:S02]  /*0330*/  FSETP.GT.AND P1, PT, R6.reuse, 8.50705917302346158658e+37, PT ;  /* 0x7e8000000600780b */ /* 0x041fe40003f24000 */
[----:B------:R-:W-:-:S02]  /*0340*/  FSETP.GEU.AND P3, PT, R6, 1.175494350822287508e-38, PT ;  /* 0x008000000600780b */ /* 0x000fc40003f6e000 */
[C---:B-1----:R-:W-:Y:S02]  /*0350*/  FSETP.GT.AND P2, PT, R7.reuse, 8.50705917302346158658e+37, PT ;  /* 0x7e8000000700780b */ /* 0x042fe40003f44000 */
[----:B------:R-:W-:-:S07]  /*0360*/  FSETP.GEU.AND P4, PT, R7, 1.175494350822287508e-38, PT ;  /* 0x008000000700780b */ /* 0x000fce0003f8e000 */
[----:B------:R-:W-:-:S04]  /*0370*/  @P1 FMUL R6, R6, 0.25 ;  /* 0x3e80000006061820 */ /* 0x000fc80000400000 */
[----:B------:R-:W-:Y:S01]  /*0380*/  @!P3 FMUL R6, R6, 16777216 ;  /* 0x4b8000000606b820 */ /* 0x000fe20000400000 */
[----:B------:R-:W-:-:S04]  /*0390*/  @P2 FMUL R7, R7, 0.25 ;  /* 0x3e80000007072820 */ /* 0x000fc80000400000 */
[----:B------:R-:W-:Y:S01]  /*03a0*/  @!P4 FMUL R7, R7, 16777216 ;  /* 0x4b8000000707c820 */ /* 0x000fe20000400000 */
[----:B------:R-:W0:Y:S01]  /*03b0*/  MUFU.RCP R6, R6 ;  /* 0x0000000600067308 */ /* 0x000e220000001000 */
[----:B------:R-:W-:-:S07]  /*03c0*/  FSEL R9, R10, 1, P1 ;  /* 0x3f8000000a097808 */ /* 0x000fce0000800000 */
[----:B------:R-:W1:Y:S01]  /*03d0*/  MUFU.RCP R7, R7 ;  /* 0x0000000700077308 */ /* 0x000e620000001000 */
[----:B------:R-:W-:Y:S01]  /*03e0*/  FSEL R10, R10, 1, P2 ;  /* 0x3f8000000a0a7808 */ /* 0x000fe20001000000 */
[----:B------:R-:W-:Y:S01]  /*03f0*/  @!P3 FMUL R9, R9, 16777216 ;  /* 0x4b8000000909b820 */ /* 0x000fe20000400000 */
[----:B---3--:R-:W-:Y:S01]  /*0400*/  FADD R13, R16, R5 ;  /* 0x00000005100d7221 */ /* 0x008fe20000000000 */
[----:B----4-:R-:W-:Y:S02]  /*0410*/  FADD R12, R19, R4 ;  /* 0x00000004130c7221 */ /* 0x010fe40000000000 */
[----:B------:R-:W-:Y:S01]  /*0420*/  @!P4 FMUL R10, R10, 16777216 ;  /* 0x4b8000000a0ac820 */ /* 0x000fe20000400000 */
[----:B0-----:R-:W-:Y:S01]  /*0430*/  FMUL R8, R6, R9 ;  /* 0x0000000906087220 */ /* 0x001fe20000400000 */
[----:B-----5:R-:W-:Y:S01]  /*0440*/  FADD R21, R12, -R21 ;  /* 0x800000150c157221 */ /* 0x020fe20000000000 */
[----:B------:R-:W-:Y:S01]  /*0450*/  FADD R18, R13, -R18 ;  /* 0x800000120d127221 */ /* 0x000fe20000000000 */
[----:B------:R-:W0:Y:S01]  /*0460*/  LDC.64 R4, c[0x0][0x218] ;  /* 0x00008600ff047b82 */ /* 0x000e220000000a00 */
[----:B-1----:R-:W-:Y:S01]  /*0470*/  FMUL R9, R7, R10 ;  /* 0x0000000a07097220 */ /* 0x002fe20000400000 */
[----:B------:R-:W-:-:S03]  /*0480*/  FMUL R8, R21, R8 ;  /* 0x0000000815087220 */ /* 0x000fc60000400000 */
[----:B------:R-:W-:Y:S01]  /*0490*/  FMUL R9, R18, R9 ;  /* 0x0000000912097220 */ /* 0x000fe20000400000 */
[----:B------:R-:W-:-:S03]  /*04a0*/  FFMA R8, R8, R14, R17 ;  /* 0x0000000e08087223 */ /* 0x000fc60000000011 */
[----:B------:R-:W-:Y:S02]  /*04b0*/  FFMA R9, R9, R15, R24 ;  /* 0x0000000f09097223 */ /* 0x000fe40000000018 */
[----:B------:R-:W-:-:S03]  /*04c0*/  FSETP.GT.AND P1, PT, R8, RZ, PT ;  /* 0x000000ff0800720b */ /* 0x000fc60003f24000 */
[----:B------:R-:W-:Y:S01]  /*04d0*/  FSETP.GT.AND P2, PT, R9, RZ, PT ;  /* 0x000000ff0900720b */ /* 0x000fe20003f44000 */
[----:B------:R0:W-:Y:S02]  /*04e0*/  @!P0 STG.E.64 desc[UR4][R2.64], R12 ;  /* 0x0000000c02008986 */ /* 0x0001e4000c101b04 */
[----:B0-----:R-:W-:-:S07]  /*04f0*/  IMAD.WIDE R4, R0, 0x4, R4 ;  /* 0x0000000400047825 */ /* 0x001fce00078e0204 */
[----:B------:R-:W-:-:S03]  /*0500*/  @!P1 FMUL R8, R8, 0.20000000298023223877 ;  /* 0x3e4ccccd08089820 */ /* 0x000fc60000400000 */
[----:B------:R-:W-:Y:S01]  /*0510*/  @!P2 FMUL R9, R9, 0.20000000298023223877 ;  /* 0x3e4ccccd0909a820 */ /* 0x000fe20000400000 */
[----:B------:R-:W-:Y:S06]  /*0520*/  @P0 EXIT ;  /* 0x000000000000094d */ /* 0x000fec0003800000 */
[----:B------:R-:W-:Y:S01]  /*0530*/  STG.E.64 desc[UR4][R4.64], R8 ;  /* 0x0000000804007986 */ /* 0x000fe2000c101b04 */
[----:B------:R-:W-:Y:S05]  /*0540*/  EXIT ;  /* 0x000000000000794d */ /* 0x000fea0003800000 */
.L_x_0:
[----:B------:R-:W-:-:S00]  /*0550*/  BRA `(.L_x_0) ;  /* 0xfffffffc00fc7947 */ /* 0x000fc0000383ffff */
[----:B------:R-:W-:-:S00]  /*0560*/  NOP ;  /* 0x0000000000007918 */ /* 0x000fc00000000000 */
        /* <DEDUP_REMOVED lines=9> */
.L_x_1:


//--------------------- .nv.global.init           --------------------------
	.section	.nv.global.init,"aw",@progbits
.nv.global.init:
	.type		_$_str,@object
	.size		_$_str,(_$_str_$_2 - _$_str)
_$_str:
        /*0000*/ 	.byte	0x5f, 0x5f, 0x43, 0x55, 0x44, 0x41, 0x5f, 0x46, 0x54, 0x5a, 0x00
	.type		_$_str_$_2,@object
	.size		_$_str_$_2,(.L_1 - _$_str_$_2)
_$_str_$_2:
        /*000b*/ 	.byte	0x5f, 0x5f, 0x43, 0x55, 0x44, 0x41, 0x5f, 0x50, 0x52, 0x45, 0x43, 0x5f, 0x53, 0x51, 0x52, 0x54
        /*001b*/ 	.byte	0x00
.L_1:


//--------------------- .nv.constant0.triton_poi_fused__native_batch_norm_legit_no_training_convolution_leaky_relu_0 --------------------------
	.section	.nv.constant0.triton_poi_fused__native_batch_norm_legit_no_training_convolution_leaky_relu_0,"a",@progbits
	.sectionflags	@""
	.align	4
.nv.constant0.triton_poi_fused__native_batch_norm_legit_no_training_convolution_leaky_relu_0:
	.zero		588
